//
// Generated by NVIDIA NVVM Compiler
//
// Compiler Build ID: CL-36424714
// Cuda compilation tools, release 13.0, V13.0.88
// Based on NVVM 20.0.0
//

.version 9.0
.target sm_100
.address_size 64

	// .globl	_Z27calc_token_occurrences_CUDAPKciS0_iPi

.visible .entry _Z27calc_token_occurrences_CUDAPKciS0_iPi(
	.param .u64 .ptr .align 1 _Z27calc_token_occurrences_CUDAPKciS0_iPi_param_0,
	.param .u32 _Z27calc_token_occurrences_CUDAPKciS0_iPi_param_1,
	.param .u64 .ptr .align 1 _Z27calc_token_occurrences_CUDAPKciS0_iPi_param_2,
	.param .u32 _Z27calc_token_occurrences_CUDAPKciS0_iPi_param_3,
	.param .u64 .ptr .align 1 _Z27calc_token_occurrences_CUDAPKciS0_iPi_param_4
)
{
	.reg .pred 	%p<43>;
	.reg .b16 	%rs<21>;
	.reg .b32 	%r<123>;
	.reg .b64 	%rd<29>;

	ld.param.u64 	%rd13, [_Z27calc_token_occurrences_CUDAPKciS0_iPi_param_0];
	ld.param.u32 	%r63, [_Z27calc_token_occurrences_CUDAPKciS0_iPi_param_1];
	ld.param.u64 	%rd11, [_Z27calc_token_occurrences_CUDAPKciS0_iPi_param_2];
	ld.param.u32 	%r64, [_Z27calc_token_occurrences_CUDAPKciS0_iPi_param_3];
	ld.param.u64 	%rd12, [_Z27calc_token_occurrences_CUDAPKciS0_iPi_param_4];
	cvta.to.global.u64 	%rd1, %rd13;
	setp.lt.s32 	%p1, %r63, 1;
	mov.b32 	%r122, 0;
	@%p1 bra 	$L__BB0_42;
	setp.lt.s32 	%p2, %r64, 1;
	@%p2 bra 	$L__BB0_15;
	cvta.to.global.u64 	%rd2, %rd11;
	mov.b32 	%r97, 0;
	mov.u32 	%r122, %r97;
$L__BB0_3:
	mov.b32 	%r99, 0;
$L__BB0_4:
	add.s32 	%r4, %r99, %r97;
	cvt.u64.u32 	%rd18, %r4;
	add.s64 	%rd19, %rd1, %rd18;
	ld.global.u8 	%rs19, [%rd19];
	cvt.u64.u32 	%rd20, %r99;
	add.s64 	%rd21, %rd2, %rd20;
	ld.global.u8 	%rs20, [%rd21];
	setp.ne.s16 	%p31, %rs19, %rs20;
	@%p31 bra 	$L__BB0_14;
	add.s32 	%r99, %r99, 1;
	setp.lt.s32 	%p32, %r99, %r64;
	add.s32 	%r92, %r4, 1;
	setp.lt.s32 	%p33, %r92, %r63;
	and.pred  	%p34, %p32, %p33;
	@%p34 bra 	$L__BB0_4;
	setp.lt.s32 	%p35, %r99, %r64;
	@%p35 bra 	$L__BB0_14;
	setp.eq.s32 	%p36, %r97, 0;
	mov.b32 	%r100, 1;
	@%p36 bra 	$L__BB0_10;
	cvt.u64.u32 	%rd22, %r97;
	add.s64 	%rd23, %rd1, %rd22;
	ld.global.s8 	%rs1, [%rd23+-1];
	setp.lt.s16 	%p37, %rs1, 97;
	@%p37 bra 	$L__BB0_10;
	setp.gt.u16 	%p38, %rs1, 122;
	selp.u32 	%r100, 1, 0, %p38;
$L__BB0_10:
	add.s32 	%r8, %r100, %r122;
	add.s32 	%r9, %r97, %r64;
	setp.eq.s32 	%p39, %r9, %r63;
	mov.b32 	%r101, 1;
	@%p39 bra 	$L__BB0_13;
	cvt.u64.u32 	%rd24, %r9;
	add.s64 	%rd25, %rd1, %rd24;
	ld.global.s8 	%rs2, [%rd25];
	setp.lt.s16 	%p40, %rs2, 97;
	@%p40 bra 	$L__BB0_13;
	setp.gt.u16 	%p41, %rs2, 122;
	selp.u32 	%r101, 1, 0, %p41;
$L__BB0_13:
	add.s32 	%r122, %r8, %r101;
$L__BB0_14:
	add.s32 	%r97, %r97, 1;
	setp.eq.s32 	%p42, %r97, %r63;
	@%p42 bra 	$L__BB0_42;
	bra.uni 	$L__BB0_3;
$L__BB0_15:
	and.b32  	%r15, %r63, 3;
	setp.lt.u32 	%p3, %r63, 4;
	mov.b32 	%r118, 0;
	mov.u32 	%r122, %r118;
	@%p3 bra 	$L__BB0_33;
	and.b32  	%r118, %r63, 2147483644;
	neg.s32 	%r105, %r118;
	sub.s32 	%r104, %r64, %r63;
	add.s64 	%rd27, %rd1, 1;
	mov.b32 	%r122, 0;
	mov.b32 	%r103, -1;
	cvt.s64.s32 	%rd14, %r64;
$L__BB0_17:
	setp.eq.s32 	%p4, %r103, -1;
	mov.b32 	%r107, 1;
	@%p4 bra 	$L__BB0_20;
	ld.global.s8 	%rs3, [%rd27+-2];
	setp.lt.s16 	%p5, %rs3, 97;
	@%p5 bra 	$L__BB0_20;
	setp.gt.u16 	%p6, %rs3, 122;
	selp.u32 	%r107, 1, 0, %p6;
$L__BB0_20:
	add.s32 	%r25, %r107, %r122;
	setp.eq.s32 	%p7, %r104, 0;
	add.s64 	%rd5, %rd27, %rd14;
	mov.b32 	%r108, 1;
	@%p7 bra 	$L__BB0_23;
	ld.global.s8 	%rs4, [%rd5+-1];
	setp.lt.s16 	%p8, %rs4, 97;
	@%p8 bra 	$L__BB0_23;
	setp.gt.u16 	%p9, %rs4, 122;
	selp.u32 	%r108, 1, 0, %p9;
$L__BB0_23:
	add.s32 	%r75, %r25, %r108;
	ld.global.u8 	%rs10, [%rd27+-1];
	add.s16 	%rs11, %rs10, -123;
	and.b16  	%rs12, %rs11, 255;
	setp.lt.u16 	%p10, %rs12, 230;
	selp.u32 	%r76, 1, 0, %p10;
	add.s32 	%r28, %r75, %r76;
	setp.eq.s32 	%p11, %r104, -1;
	mov.b32 	%r109, 1;
	@%p11 bra 	$L__BB0_26;
	ld.global.s8 	%rs5, [%rd5];
	setp.lt.s16 	%p12, %rs5, 97;
	@%p12 bra 	$L__BB0_26;
	setp.gt.u16 	%p13, %rs5, 122;
	selp.u32 	%r109, 1, 0, %p13;
$L__BB0_26:
	add.s32 	%r79, %r28, %r109;
	ld.global.u8 	%rs13, [%rd27];
	add.s16 	%rs14, %rs13, -123;
	and.b16  	%rs15, %rs14, 255;
	setp.lt.u16 	%p14, %rs15, 230;
	selp.u32 	%r80, 1, 0, %p14;
	add.s32 	%r31, %r79, %r80;
	setp.eq.s32 	%p15, %r104, -2;
	mov.b32 	%r110, 1;
	@%p15 bra 	$L__BB0_29;
	ld.global.s8 	%rs6, [%rd5+1];
	setp.lt.s16 	%p16, %rs6, 97;
	@%p16 bra 	$L__BB0_29;
	setp.gt.u16 	%p17, %rs6, 122;
	selp.u32 	%r110, 1, 0, %p17;
$L__BB0_29:
	add.s32 	%r83, %r31, %r110;
	ld.global.u8 	%rs16, [%rd27+1];
	add.s16 	%rs17, %rs16, -123;
	and.b16  	%rs18, %rs17, 255;
	setp.lt.u16 	%p18, %rs18, 230;
	selp.u32 	%r84, 1, 0, %p18;
	add.s32 	%r34, %r83, %r84;
	setp.eq.s32 	%p19, %r104, -3;
	mov.b32 	%r111, 1;
	@%p19 bra 	$L__BB0_32;
	ld.global.s8 	%rs7, [%rd5+2];
	setp.lt.s16 	%p20, %rs7, 97;
	@%p20 bra 	$L__BB0_32;
	setp.gt.u16 	%p21, %rs7, 122;
	selp.u32 	%r111, 1, 0, %p21;
$L__BB0_32:
	add.s32 	%r122, %r34, %r111;
	add.s32 	%r105, %r105, 4;
	add.s32 	%r104, %r104, 4;
	add.s64 	%rd27, %rd27, 4;
	add.s32 	%r103, %r103, -4;
	setp.ne.s32 	%p22, %r105, 0;
	@%p22 bra 	$L__BB0_17;
$L__BB0_33:
	setp.eq.s32 	%p23, %r15, 0;
	@%p23 bra 	$L__BB0_42;
	cvt.u64.u32 	%rd15, %r118;
	add.s64 	%rd16, %rd15, %rd1;
	add.s64 	%rd28, %rd16, -1;
	add.s32 	%r117, %r118, %r64;
	sub.s32 	%r116, %r63, %r117;
	neg.s32 	%r115, %r15;
$L__BB0_35:
	.pragma "nounroll";
	cvt.s64.s32 	%rd17, %r117;
	add.s64 	%rd9, %rd1, %rd17;
	setp.eq.s32 	%p24, %r118, 0;
	mov.b32 	%r120, 1;
	@%p24 bra 	$L__BB0_38;
	ld.global.s8 	%rs8, [%rd28];
	setp.lt.s16 	%p25, %rs8, 97;
	@%p25 bra 	$L__BB0_38;
	setp.gt.u16 	%p26, %rs8, 122;
	selp.u32 	%r120, 1, 0, %p26;
$L__BB0_38:
	add.s32 	%r54, %r120, %r122;
	setp.eq.s32 	%p27, %r116, 0;
	mov.b32 	%r121, 1;
	@%p27 bra 	$L__BB0_41;
	ld.global.s8 	%rs9, [%rd9];
	setp.lt.s16 	%p28, %rs9, 97;
	@%p28 bra 	$L__BB0_41;
	setp.gt.u16 	%p29, %rs9, 122;
	selp.u32 	%r121, 1, 0, %p29;
$L__BB0_41:
	add.s32 	%r122, %r54, %r121;
	add.s32 	%r118, %r118, 1;
	add.s64 	%rd28, %rd28, 1;
	add.s32 	%r117, %r117, 1;
	add.s32 	%r116, %r116, -1;
	add.s32 	%r115, %r115, 1;
	setp.ne.s32 	%p30, %r115, 0;
	@%p30 bra 	$L__BB0_35;
$L__BB0_42:
	cvta.to.global.u64 	%rd26, %rd12;
	st.global.u32 	[%rd26], %r122;
	ret;

}


// ===== COMPILED SASS (sm_100) =====

	.target	sm_100

	.elftype	@"ET_EXEC"


//--------------------- .note.nv.tkinfo           --------------------------
	.section	.note.nv.tkinfo,"",@"SHT_NOTE"
	.sectionflags	@"SHF_NOTE_NV_TKINFO"
	.tkinfo
        /*0018*/ 	.word	0x00000002
        /*0030*/ 	.string	""
        /*0030*/ 	.string	"ptxas"
        /*0030*/ 	.string	"Cuda compilation tools, release 13.0, V13.0.88"
        /*0030*/ 	.string	"Build cuda_13.0.r13.0/compiler.36424714_0"
        /*0030*/ 	.string	"-arch sm_100 -m 64 "



//--------------------- .note.nv.cuinfo           --------------------------
	.section	.note.nv.cuinfo,"",@"SHT_NOTE"
	.sectionflags	@"SHF_NOTE_NV_CUINFO"
        /*0018*/ 	.short	0x0002
        /*001a*/ 	.short	0x0064
        /*001c*/ 	.short	0x0082
	.zero		2


//--------------------- .nv.info                  --------------------------
	.section	.nv.info,"",@"SHT_CUDA_INFO"
	.align	4


	//----- nvinfo : EIATTR_REGCOUNT
	.align		4
        /*0000*/ 	.byte	0x04, 0x2f
        /*0002*/ 	.short	(.L_1 - .L_0)
	.align		4
.L_0:
        /*0004*/ 	.word	index@(_Z27calc_token_occurrences_CUDAPKciS0_iPi)
        /*0008*/ 	.word	0x0000000d


	//----- nvinfo : EIATTR_FRAME_SIZE
	.align		4
.L_1:
        /*000c*/ 	.byte	0x04, 0x11
        /*000e*/ 	.short	(.L_3 - .L_2)
	.align		4
.L_2:
        /*0010*/ 	.word	index@(_Z27calc_token_occurrences_CUDAPKciS0_iPi)
        /*0014*/ 	.word	0x00000000


	//----- nvinfo : EIATTR_MIN_STACK_SIZE
	.align		4
.L_3:
        /*0018*/ 	.byte	0x04, 0x12
        /*001a*/ 	.short	(.L_5 - .L_4)
	.align		4
.L_4:
        /*001c*/ 	.word	index@(_Z27calc_token_occurrences_CUDAPKciS0_iPi)
        /*0020*/ 	.word	0x00000000
.L_5:


//--------------------- .nv.compat                --------------------------
	.section	.nv.compat,"",@"SHT_CUDA_COMPAT_INFO"
	.align	4
        /*0000*/ 	.byte	0x02, 0x09, 0x00, 0x00, 0x02, 0x02, 0x01, 0x00, 0x02, 0x05, 0x05, 0x00, 0x03, 0x07, 0x01, 0x01
        /*0010*/ 	.byte	0x02, 0x03, 0x00, 0x00, 0x02, 0x06, 0x01, 0x00, 0x04, 0x0b, 0x08, 0x00, 0x09, 0x00, 0x00, 0x00
        /*0020*/ 	.byte	0x00, 0x00, 0x00, 0x00


//--------------------- .nv.info._Z27calc_token_occurrences_CUDAPKciS0_iPi --------------------------
	.section	.nv.info._Z27calc_token_occurrences_CUDAPKciS0_iPi,"",@"SHT_CUDA_INFO"
	.sectionflags	@""
	.align	4


	//----- nvinfo : EIATTR_CUDA_API_VERSION
	.align		4
        /*0000*/ 	.byte	0x04, 0x37
        /*0002*/ 	.short	(.L_7 - .L_6)
.L_6:
        /*0004*/ 	.word	0x00000082


	//----- nvinfo : EIATTR_KPARAM_INFO
	.align		4
.L_7:
        /*0008*/ 	.byte	0x04, 0x17
        /*000a*/ 	.short	(.L_9 - .L_8)
.L_8:
        /*000c*/ 	.word	0x00000000
        /*0010*/ 	.short	0x0004
        /*0012*/ 	.short	0x0020
        /*0014*/ 	.byte	0x00, 0xf5, 0x21, 0x00


	//----- nvinfo : EIATTR_KPARAM_INFO
	.align		4
.L_9:
        /*0018*/ 	.byte	0x04, 0x17
        /*001a*/ 	.short	(.L_11 - .L_10)
.L_10:
        /*001c*/ 	.word	0x00000000
        /*0020*/ 	.short	0x0003
        /*0022*/ 	.short	0x0018
        /*0024*/ 	.byte	0x00, 0xf0, 0x11, 0x00


	//----- nvinfo : EIATTR_KPARAM_INFO
	.align		4
.L_11:
        /*0028*/ 	.byte	0x04, 0x17
        /*002a*/ 	.short	(.L_13 - .L_12)
.L_12:
        /*002c*/ 	.word	0x00000000
        /*0030*/ 	.short	0x0002
        /*0032*/ 	.short	0x0010
        /*0034*/ 	.byte	0x00, 0xf5, 0x21, 0x00


	//----- nvinfo : EIATTR_KPARAM_INFO
	.align		4
.L_13:
        /*0038*/ 	.byte	0x04, 0x17
        /*003a*/ 	.short	(.L_15 - .L_14)
.L_14:
        /*003c*/ 	.word	0x00000000
        /*0040*/ 	.short	0x0001
        /*0042*/ 	.short	0x0008
        /*0044*/ 	.byte	0x00, 0xf0, 0x11, 0x00


	//----- nvinfo : EIATTR_KPARAM_INFO
	.align		4
.L_15:
        /*0048*/ 	.byte	0x04, 0x17
        /*004a*/ 	.short	(.L_17 - .L_16)
.L_16:
        /*004c*/ 	.word	0x00000000
        /*0050*/ 	.short	0x0000
        /*0052*/ 	.short	0x0000
        /*0054*/ 	.byte	0x00, 0xf5, 0x21, 0x00


	//----- nvinfo : EIATTR_SPARSE_MMA_MASK
	.align		4
.L_17:
        /*0058*/ 	.byte	0x03, 0x50
        /*005a*/ 	.short	0x0000


	//----- nvinfo : EIATTR_MAXREG_COUNT
	.align		4
        /*005c*/ 	.byte	0x03, 0x1b
        /*005e*/ 	.short	0x00ff


	//----- nvinfo : EIATTR_MERCURY_ISA_VERSION
	.align		4
        /*0060*/ 	.byte	0x03, 0x5f
        /*0062*/ 	.short	0x0101


	//----- nvinfo : EIATTR_VRC_CTA_INIT_COUNT
	.align		4
        /*0064*/ 	.byte	0x02, 0x4a
	.zero		1
	.zero		1


	//----- nvinfo : EIATTR_EXIT_INSTR_OFFSETS
	.align		4
        /*0068*/ 	.byte	0x04, 0x1c
        /*006a*/ 	.short	(.L_19 - .L_18)


	//   ....[0]....
.L_18:
        /*006c*/ 	.word	0x00000c70


	//----- nvinfo : EIATTR_CBANK_PARAM_SIZE
	.align		4
.L_19:
        /*0070*/ 	.byte	0x03, 0x19
        /*0072*/ 	.short	0x0028


	//----- nvinfo : EIATTR_PARAM_CBANK
	.align		4
        /*0074*/ 	.byte	0x04, 0x0a
        /*0076*/ 	.short	(.L_21 - .L_20)
	.align		4
.L_20:
        /*0078*/ 	.word	index@(.nv.constant0._Z27calc_token_occurrences_CUDAPKciS0_iPi)
        /*007c*/ 	.short	0x0380
        /*007e*/ 	.short	0x0028


	//----- nvinfo : EIATTR_SW_WAR
	.align		4
.L_21:
        /*0080*/ 	.byte	0x04, 0x36
        /*0082*/ 	.short	(.L_23 - .L_22)
.L_22:
        /*0084*/ 	.word	0x00000008
.L_23:


//--------------------- .nv.callgraph             --------------------------
	.section	.nv.callgraph,"",@"SHT_CUDA_CALLGRAPH"
	.align	4
	.sectionentsize	8
	.align		4
        /*0000*/ 	.word	0x00000000
	.align		4
        /*0004*/ 	.word	0xffffffff
	.align		4
        /*0008*/ 	.word	0x00000000
	.align		4
        /*000c*/ 	.word	0xfffffffe
	.align		4
        /*0010*/ 	.word	0x00000000
	.align		4
        /*0014*/ 	.word	0xfffffffd
	.align		4
        /*0018*/ 	.word	0x00000000
	.align		4
        /*001c*/ 	.word	0xfffffffc


//--------------------- .text._Z27calc_token_occurrences_CUDAPKciS0_iPi --------------------------
	.section	.text._Z27calc_token_occurrences_CUDAPKciS0_iPi,"ax",@progbits
	.align	128
        .global         _Z27calc_token_occurrences_CUDAPKciS0_iPi
        .type           _Z27calc_token_occurrences_CUDAPKciS0_iPi,@function
        .size           _Z27calc_token_occurrences_CUDAPKciS0_iPi,(.L_x_18 - _Z27calc_token_occurrences_CUDAPKciS0_iPi)
        .other          _Z27calc_token_occurrences_CUDAPKciS0_iPi,@"STO_CUDA_ENTRY STV_DEFAULT"
_Z27calc_token_occurrences_CUDAPKciS0_iPi:
.text._Z27calc_token_occurrences_CUDAPKciS0_iPi:
[----:B------:R-:W-:Y:S01]  /*0000*/  LDC R1, c[0x0][0x37c] ;  /* 0x0000df00ff017b82 */ /* 0x000fe20000000800 */
[----:B------:R-:W0:Y:S01]  /*0010*/  LDCU UR6, c[0x0][0x388] ;  /* 0x00007100ff0677ac */ /* 0x000e220008000800 */
[----:B------:R-:W-:Y:S01]  /*0020*/  IMAD.MOV.U32 R0, RZ, RZ, RZ ;  /* 0x000000ffff007224 */ /* 0x000fe200078e00ff */
[----:B------:R-:W1:Y:S01]  /*0030*/  LDCU.64 UR12, c[0x0][0x358] ;  /* 0x00006b00ff0c77ac */ /* 0x000e620008000a00 */
[----:B0-----:R-:W-:-:S09]  /*0040*/  UISETP.GE.AND UP0, UPT, UR6, 0x1, UPT ;  /* 0x000000010600788c */ /* 0x001fd2000bf06270 */
[----:B-1----:R-:W-:Y:S05]  /*0050*/  BRA.U !UP0, `(.L_x_0) ;  /* 0x0000000908fc7547 */ /* 0x002fea000b800000 */
[----:B------:R-:W0:Y:S02]  /*0060*/  LDCU UR9, c[0x0][0x398] ;  /* 0x00007300ff0977ac */ /* 0x000e240008000800 */
[----:B0-----:R-:W-:-:S09]  /*0070*/  UISETP.GE.AND UP0, UPT, UR9, 0x1, UPT ;  /* 0x000000010900788c */ /* 0x001fd2000bf06270 */
[----:B------:R-:W-:Y:S05]  /*0080*/  BRA.U !UP0, `(.L_x_1) ;  /* 0x0000000108e47547 */ /* 0x000fea000b800000 */
[----:B------:R-:W-:Y:S01]  /*0090*/  IMAD.MOV.U32 R0, RZ, RZ, RZ ;  /* 0x000000ffff007224 */ /* 0x000fe200078e00ff */
[----:B------:R-:W-:-:S06]  /*00a0*/  UMOV UR4, URZ ;  /* 0x000000ff00047c82 */ /* 0x000fcc0008000000 */
.L_x_6:
[----:B0-----:R-:W0:Y:S01]  /*00b0*/  LDC R7, c[0x0][0x388] ;  /* 0x0000e200ff077b82 */ /* 0x001e220000000800 */
[----:B------:R-:W1:Y:S01]  /*00c0*/  LDCU.64 UR14, c[0x0][0x380] ;  /* 0x00007000ff0e77ac */ /* 0x000e620008000a00 */
[----:B------:R-:W2:Y:S06]  /*00d0*/  LDCU.64 UR16, c[0x0][0x390] ;  /* 0x00007200ff1077ac */ /* 0x000eac0008000a00 */
[----:B---3--:R-:W3:Y:S01]  /*00e0*/  LDC R6, c[0x0][0x398] ;  /* 0x0000e600ff067b82 */ /* 0x008ee20000000800 */
[----:B------:R-:W-:-:S05]  /*00f0*/  UMOV UR5, URZ ;  /* 0x000000ff00057c82 */ /* 0x000fca0008000000 */
.L_x_3:
[----:B------:R-:W-:Y:S02]  /*0100*/  UIADD3 UR6, UPT, UPT, UR5, UR4, URZ ;  /* 0x0000000405067290 */ /* 0x000fe4000fffe0ff */
[----:B--2---:R-:W-:Y:S02]  /*0110*/  UIADD3 UR7, UP1, UPT, UR5, UR16, URZ ;  /* 0x0000001005077290 */ /* 0x004fe4000ff3e0ff */
[----:B-1----:R-:W-:Y:S02]  /*0120*/  UIADD3 UR9, UP0, UPT, UR6, UR14, URZ ;  /* 0x0000000e06097290 */ /* 0x002fe4000ff1e0ff */
[----:B------:R-:W-:Y:S02]  /*0130*/  UIADD3.X UR8, UPT, UPT, URZ, UR17, URZ, UP1, !UPT ;  /* 0x00000011ff087290 */ /* 0x000fe40008ffe4ff */
[----:B------:R-:W-:Y:S01]  /*0140*/  UIADD3.X UR10, UPT, UPT, URZ, UR15, URZ, UP0, !UPT ;  /* 0x0000000fff0a7290 */ /* 0x000fe200087fe4ff */
[----:B------:R-:W-:Y:S02]  /*0150*/  IMAD.U32 R4, RZ, RZ, UR7 ;  /* 0x00000007ff047e24 */ /* 0x000fe4000f8e00ff */
[----:B------:R-:W-:-:S02]  /*0160*/  IMAD.U32 R2, RZ, RZ, UR9 ;  /* 0x00000009ff027e24 */ /* 0x000fc4000f8e00ff */
[----:B------:R-:W-:Y:S02]  /*0170*/  IMAD.U32 R5, RZ, RZ, UR8 ;  /* 0x00000008ff057e24 */ /* 0x000fe4000f8e00ff */
[----:B------:R-:W-:-:S04]  /*0180*/  IMAD.U32 R3, RZ, RZ, UR10 ;  /* 0x0000000aff037e24 */ /* 0x000fc8000f8e00ff */
[----:B------:R-:W2:Y:S04]  /*0190*/  LDG.E.U8 R5, desc[UR12][R4.64] ;  /* 0x0000000c04057981 */ /* 0x000ea8000c1e1100 */
[----:B------:R-:W2:Y:S02]  /*01a0*/  LDG.E.U8 R2, desc[UR12][R2.64] ;  /* 0x0000000c02027981 */ /* 0x000ea4000c1e1100 */
[----:B--2---:R-:W-:-:S13]  /*01b0*/  ISETP.NE.AND P0, PT, R2, R5, PT ;  /* 0x000000050200720c */ /* 0x004fda0003f05270 */
[----:B------:R-:W-:Y:S05]  /*01c0*/  @P0 BRA `(.L_x_2) ;  /* 0x0000000000800947 */ /* 0x000fea0003800000 */
[----:B------:R-:W-:Y:S02]  /*01d0*/  UIADD3 UR5, UPT, UPT, UR5, 0x1, URZ ;  /* 0x0000000105057890 */ /* 0x000fe4000fffe0ff */
[----:B------:R-:W-:-:S04]  /*01e0*/  UIADD3 UR6, UPT, UPT, UR6, 0x1, URZ ;  /* 0x0000000106067890 */ /* 0x000fc8000fffe0ff */
[----:B---3--:R-:W-:Y:S02]  /*01f0*/  ISETP.LE.AND P0, PT, R6, UR5, PT ;  /* 0x0000000506007c0c */ /* 0x008fe4000bf03270 */
[----:B0-----:R-:W-:-:S13]  /*0200*/  ISETP.GT.AND P1, PT, R7, UR6, PT ;  /* 0x0000000607007c0c */ /* 0x001fda000bf24270 */
[----:B------:R-:W-:Y:S05]  /*0210*/  @!P0 BRA P1, `(.L_x_3) ;  /* 0xfffffffc00b88947 */ /* 0x000fea000083ffff */
[----:B------:R-:W-:-:S13]  /*0220*/  ISETP.LE.AND P0, PT, R6, UR5, PT ;  /* 0x0000000506007c0c */ /* 0x000fda000bf03270 */
[----:B------:R-:W-:Y:S05]  /*0230*/  @!P0 BRA `(.L_x_2) ;  /* 0x0000000000648947 */ /* 0x000fea0003800000 */
[----:B------:R-:W-:Y:S02]  /*0240*/  UISETP.NE.AND UP0, UPT, UR4, URZ, UPT ;  /* 0x000000ff0400728c */ /* 0x000fe4000bf05270 */
[----:B------:R-:W-:Y:S02]  /*0250*/  VIADD R6, R6, UR4 ;  /* 0x0000000406067c36 */ /* 0x000fe40008000000 */
[----:B------:R-:W-:-:S03]  /*0260*/  IMAD.MOV.U32 R5, RZ, RZ, 0x1 ;  /* 0x00000001ff057424 */ /* 0x000fc600078e00ff */
[----:B------:R-:W-:Y:S02]  /*0270*/  ISETP.NE.AND P2, PT, R6, R7, PT ;  /* 0x000000070600720c */ /* 0x000fe40003f45270 */
[----:B------:R-:W-:Y:S11]  /*0280*/  BRA.U !UP0, `(.L_x_4) ;  /* 0x0000000108247547 */ /* 0x000ff6000b800000 */
[----:B------:R-:W-:-:S04]  /*0290*/  UIADD3 UR5, UP0, UPT, UR4, UR14, URZ ;  /* 0x0000000e04057290 */ /* 0x000fc8000ff1e0ff */
[----:B------:R-:W-:Y:S02]  /*02a0*/  UIADD3.X UR6, UPT, UPT, URZ, UR15, URZ, UP0, !UPT ;  /* 0x0000000fff067290 */ /* 0x000fe400087fe4ff */
[----:B------:R-:W-:-:S04]  /*02b0*/  IMAD.U32 R2, RZ, RZ, UR5 ;  /* 0x00000005ff027e24 */ /* 0x000fc8000f8e00ff */
[----:B------:R-:W-:-:S05]  /*02c0*/  IMAD.U32 R3, RZ, RZ, UR6 ;  /* 0x00000006ff037e24 */ /* 0x000fca000f8e00ff */
[----:B------:R-:W2:Y:S02]  /*02d0*/  LDG.E.S8 R2, desc[UR12][R2.64+-0x1] ;  /* 0xffffff0c02027981 */ /* 0x000ea4000c1e1300 */
[----:B--2---:R-:W-:-:S13]  /*02e0*/  ISETP.GE.AND P1, PT, R2, 0x61, PT ;  /* 0x000000610200780c */ /* 0x004fda0003f26270 */
[----:B------:R-:W-:-:S04]  /*02f0*/  @P1 LOP3.LUT R4, R2, 0xffff, RZ, 0xc0, !PT ;  /* 0x0000ffff02041812 */ /* 0x000fc800078ec0ff */
[----:B------:R-:W-:-:S04]  /*0300*/  @P1 ISETP.GT.U32.AND P0, PT, R4, 0x7a, PT ;  /* 0x0000007a0400180c */ /* 0x000fc80003f04070 */
[----:B------:R-:W-:-:S09]  /*0310*/  @P1 SEL R5, RZ, 0x1, !P0 ;  /* 0x00000001ff051807 */ /* 0x000fd20004000000 */
.L_x_4:
[----:B------:R-:W-:Y:S02]  /*0320*/  IMAD.IADD R5, R0, 0x1, R5 ;  /* 0x0000000100057824 */ /* 0x000fe400078e0205 */
[----:B------:R-:W-:Y:S01]  /*0330*/  IMAD.MOV.U32 R0, RZ, RZ, 0x1 ;  /* 0x00000001ff007424 */ /* 0x000fe200078e00ff */
[----:B------:R-:W-:Y:S06]  /*0340*/  @!P2 BRA `(.L_x_5) ;  /* 0x00000000001ca947 */ /* 0x000fec0003800000 */
[----:B------:R-:W-:-:S05]  /*0350*/  IADD3 R2, P0, PT, R6, UR14, RZ ;  /* 0x0000000e06027c10 */ /* 0x000fca000ff1e0ff */
[----:B------:R-:W-:-:S05]  /*0360*/  IMAD.X R3, RZ, RZ, UR15, P0 ;  /* 0x0000000fff037e24 */ /* 0x000fca00080e06ff */
[----:B------:R-:W2:Y:S02]  /*0370*/  LDG.E.S8 R2, desc[UR12][R2.64] ;  /* 0x0000000c02027981 */ /* 0x000ea4000c1e1300 */
[----:B--2---:R-:W-:-:S13]  /*0380*/  ISETP.GE.AND P1, PT, R2, 0x61, PT ;  /* 0x000000610200780c */ /* 0x004fda0003f26270 */
[----:B------:R-:W-:-:S04]  /*0390*/  @P1 LOP3.LUT R4, R2, 0xffff, RZ, 0xc0, !PT ;  /* 0x0000ffff02041812 */ /* 0x000fc800078ec0ff */
[----:B------:R-:W-:-:S04]  /*03a0*/  @P1 ISETP.GT.U32.AND P0, PT, R4, 0x7a, PT ;  /* 0x0000007a0400180c */ /* 0x000fc80003f04070 */
[----:B------:R-:W-:-:S09]  /*03b0*/  @P1 SEL R0, RZ, 0x1, !P0 ;  /* 0x00000001ff001807 */ /* 0x000fd20004000000 */
.L_x_5:
[----:B------:R-:W-:-:S07]  /*03c0*/  IMAD.IADD R0, R5, 0x1, R0 ;  /* 0x0000000105007824 */ /* 0x000fce00078e0200 */
.L_x_2:
[----:B------:R-:W1:Y:S01]  /*03d0*/  LDCU UR5, c[0x0][0x388] ;  /* 0x00007100ff0577ac */ /* 0x000e620008000800 */
[----:B------:R-:W-:-:S04]  /*03e0*/  UIADD3 UR4, UPT, UPT, UR4, 0x1, URZ ;  /* 0x0000000104047890 */ /* 0x000fc8000fffe0ff */
[----:B-1----:R-:W-:-:S09]  /*03f0*/  UISETP.NE.AND UP0, UPT, UR4, UR5, UPT ;  /* 0x000000050400728c */ /* 0x002fd2000bf05270 */
[----:B------:R-:W-:Y:S05]  /*0400*/  BRA.U !UP0, `(.L_x_0) ;  /* 0x0000000908107547 */ /* 0x000fea000b800000 */
[----:B------:R-:W-:Y:S05]  /*0410*/  BRA `(.L_x_6) ;  /* 0xfffffffc00247947 */ /* 0x000fea000383ffff */
.L_x_1:
[----:B------:R-:W-:Y:S01]  /*0420*/  UISETP.GE.U32.AND UP0, UPT, UR6, 0x4, UPT ;  /* 0x000000040600788c */ /* 0x000fe2000bf06070 */
[----:B------:R-:W-:Y:S01]  /*0430*/  IMAD.MOV.U32 R0, RZ, RZ, RZ ;  /* 0x000000ffff007224 */ /* 0x000fe200078e00ff */
[----:B------:R-:W-:Y:S01]  /*0440*/  ULOP3.LUT UR5, UR6, 0x3, URZ, 0xc0, !UPT ;  /* 0x0000000306057892 */ /* 0x000fe2000f8ec0ff */
[----:B------:R-:W-:-:S06]  /*0450*/  UMOV UR4, URZ ;  /* 0x000000ff00047c82 */ /* 0x000fcc0008000000 */
[----:B------:R-:W-:Y:S05]  /*0460*/  BRA.U !UP0, `(.L_x_7) ;  /* 0x0000000508507547 */ /* 0x000fea000b800000 */
[----:B------:R-:W0:Y:S01]  /*0470*/  LDCU.64 UR10, c[0x0][0x380] ;  /* 0x00007000ff0a77ac */ /* 0x000e220008000a00 */
[----:B------:R-:W-:Y:S01]  /*0480*/  IMAD.MOV.U32 R0, RZ, RZ, RZ ;  /* 0x000000ffff007224 */ /* 0x000fe200078e00ff */
[----:B------:R-:W-:Y:S02]  /*0490*/  ULOP3.LUT UR4, UR6, 0x7ffffffc, URZ, 0xc0, !UPT ;  /* 0x7ffffffc06047892 */ /* 0x000fe4000f8ec0ff */
[----:B------:R-:W-:Y:S02]  /*04a0*/  UIADD3 UR6, UPT, UPT, -UR6, UR9, URZ ;  /* 0x0000000906067290 */ /* 0x000fe4000fffe1ff */
[----:B------:R-:W-:Y:S02]  /*04b0*/  USHF.R.S32.HI UR14, URZ, 0x1f, UR9 ;  /* 0x0000001fff0e7899 */ /* 0x000fe40008011409 */
[----:B0-----:R-:W-:Y:S01]  /*04c0*/  UIADD3 UR7, UP0, UPT, UR10, 0x1, URZ ;  /* 0x000000010a077890 */ /* 0x001fe2000ff1e0ff */
[----:B------:R-:W0:Y:S03]  /*04d0*/  LDCU UR10, c[0x0][0x398] ;  /* 0x00007300ff0a77ac */ /* 0x000e260008000800 */
[----:B------:R-:W-:-:S02]  /*04e0*/  UIADD3.X UR8, UPT, UPT, URZ, UR11, URZ, UP0, !UPT ;  /* 0x0000000bff087290 */ /* 0x000fc400087fe4ff */
[----:B------:R-:W-:Y:S01]  /*04f0*/  IMAD.U32 R2, RZ, RZ, UR7 ;  /* 0x00000007ff027e24 */ /* 0x000fe2000f8e00ff */
[----:B------:R-:W-:Y:S01]  /*0500*/  UIADD3 UR11, UPT, UPT, -UR4, URZ, URZ ;  /* 0x000000ff040b7290 */ /* 0x000fe2000fffe1ff */
[----:B------:R-:W-:Y:S02]  /*0510*/  UMOV UR7, 0xffffffff ;  /* 0xffffffff00077882 */ /* 0x000fe40000000000 */
[----:B------:R-:W-:-:S09]  /*0520*/  IMAD.U32 R3, RZ, RZ, UR8 ;  /* 0x00000008ff037e24 */ /* 0x000fd2000f8e00ff */
.L_x_13:
[----:B------:R-:W2:Y:S04]  /*0530*/  LDG.E.U8 R4, desc[UR12][R2.64+-0x1] ;  /* 0xffffff0c02047981 */ /* 0x000ea8000c1e1100 */
[----:B------:R-:W3:Y:S04]  /*0540*/  LDG.E.U8 R7, desc[UR12][R2.64] ;  /* 0x0000000c02077981 */ /* 0x000ee8000c1e1100 */
[----:B------:R1:W5:Y:S01]  /*0550*/  LDG.E.U8 R9, desc[UR12][R2.64+0x1] ;  /* 0x0000010c02097981 */ /* 0x000362000c1e1100 */
[----:B------:R-:W-:Y:S01]  /*0560*/  UISETP.NE.AND UP0, UPT, UR7, -0x1, UPT ;  /* 0xffffffff0700788c */ /* 0x000fe2000bf05270 */
[----:B------:R-:W-:Y:S01]  /*0570*/  IMAD.MOV.U32 R6, RZ, RZ, 0x1 ;  /* 0x00000001ff067424 */ /* 0x000fe200078e00ff */
[----:B0-----:R-:W-:Y:S01]  /*0580*/  UMOV UR9, UR10 ;  /* 0x0000000a00097c82 */ /* 0x001fe20008000000 */
[----:B------:R-:W-:Y:S01]  /*0590*/  UISETP.NE.AND UP1, UPT, UR6, URZ, UPT ;  /* 0x000000ff0600728c */ /* 0x000fe2000bf25270 */
[----:B--2---:R-:W-:-:S02]  /*05a0*/  VIADD R4, R4, 0xffffff85 ;  /* 0xffffff8504047836 */ /* 0x004fc40000000000 */
[----:B---3--:R-:W-:-:S03]  /*05b0*/  VIADD R8, R7, 0xffffff85 ;  /* 0xffffff8507087836 */ /* 0x008fc60000000000 */
[----:B------:R-:W-:Y:S01]  /*05c0*/  LOP3.LUT R4, R4, 0xff, RZ, 0xc0, !PT ;  /* 0x000000ff04047812 */ /* 0x000fe200078ec0ff */
[----:B------:R-:W-:-:S03]  /*05d0*/  IMAD.MOV.U32 R7, RZ, RZ, 0x1 ;  /* 0x00000001ff077424 */ /* 0x000fc600078e00ff */
[----:B------:R-:W-:Y:S02]  /*05e0*/  ISETP.GE.U32.AND P0, PT, R4, 0xe6, PT ;  /* 0x000000e60400780c */ /* 0x000fe40003f06070 */
[----:B------:R-:W-:-:S04]  /*05f0*/  IADD3 R4, P1, PT, R2, UR9, RZ ;  /* 0x0000000902047c10 */ /* 0x000fc8000ff3e0ff */
[----:B------:R-:W-:Y:S01]  /*0600*/  IADD3.X R5, PT, PT, R3, UR14, RZ, P1, !PT ;  /* 0x0000000e03057c10 */ /* 0x000fe20008ffe4ff */
[----:B-1----:R-:W-:Y:S08]  /*0610*/  BRA.U !UP0, `(.L_x_8) ;  /* 0x0000000108147547 */ /* 0x002ff0000b800000 */
[----:B------:R-:W2:Y:S02]  /*0620*/  LDG.E.S8 R10, desc[UR12][R2.64+-0x2] ;  /* 0xfffffe0c020a7981 */ /* 0x000ea4000c1e1300 */
[----:B--2---:R-:W-:-:S13]  /*0630*/  ISETP.GE.AND P2, PT, R10, 0x61, PT ;  /* 0x000000610a00780c */ /* 0x004fda0003f46270 */
[----:B------:R-:W-:-:S04]  /*0640*/  @P2 LOP3.LUT R10, R10, 0xffff, RZ, 0xc0, !PT ;  /* 0x0000ffff0a0a2812 */ /* 0x000fc800078ec0ff */
[----:B------:R-:W-:-:S04]  /*0650*/  @P2 ISETP.GT.U32.AND P1, PT, R10, 0x7a, PT ;  /* 0x0000007a0a00280c */ /* 0x000fc80003f24070 */
[----:B------:R-:W-:-:S09]  /*0660*/  @P2 SEL R7, RZ, 0x1, !P1 ;  /* 0x00000001ff072807 */ /* 0x000fd20004800000 */
.L_x_8:
[----:B------:R-:W-:Y:S01]  /*0670*/  LOP3.LUT R8, R8, 0xff, RZ, 0xc0, !PT ;  /* 0x000000ff08087812 */ /* 0x000fe200078ec0ff */
[----:B------:R-:W-:Y:S06]  /*0680*/  BRA.U !UP1, `(.L_x_9) ;  /* 0x0000000109147547 */ /* 0x000fec000b800000 */
[----:B------:R-:W2:Y:S02]  /*0690*/  LDG.E.S8 R10, desc[UR12][R4.64+-0x1] ;  /* 0xffffff0c040a7981 */ /* 0x000ea4000c1e1300 */
[----:B--2---:R-:W-:-:S13]  /*06a0*/  ISETP.GE.AND P2, PT, R10, 0x61, PT ;  /* 0x000000610a00780c */ /* 0x004fda0003f46270 */
[----:B------:R-:W-:-:S04]  /*06b0*/  @P2 LOP3.LUT R10, R10, 0xffff, RZ, 0xc0, !PT ;  /* 0x0000ffff0a0a2812 */ /* 0x000fc800078ec0ff */
[----:B------:R-:W-:-:S04]  /*06c0*/  @P2 ISETP.GT.U32.AND P1, PT, R10, 0x7a, PT ;  /* 0x0000007a0a00280c */ /* 0x000fc80003f24070 */
[----:B------:R-:W-:-:S09]  /*06d0*/  @P2 SEL R6, RZ, 0x1, !P1 ;  /* 0x00000001ff062807 */ /* 0x000fd20004800000 */
.L_x_9:
[----:B------:R-:W-:Y:S01]  /*06e0*/  UISETP.NE.AND UP0, UPT, UR6, -0x1, UPT ;  /* 0xffffffff0600788c */ /* 0x000fe2000bf05270 */
[----:B------:R-:W-:Y:S01]  /*06f0*/  IADD3 R6, PT, PT, R6, R7, R0 ;  /* 0x0000000706067210 */ /* 0x000fe20007ffe000 */
[----:B-----5:R-:W-:Y:S01]  /*0700*/  VIADD R9, R9, 0xffffff85 ;  /* 0xffffff8509097836 */ /* 0x020fe20000000000 */
[----:B------:R-:W-:Y:S01]  /*0710*/  ISETP.GE.U32.AND P1, PT, R8, 0xe6, PT ;  /* 0x000000e60800780c */ /* 0x000fe20003f26070 */
[----:B------:R-:W-:Y:S02]  /*0720*/  IMAD.MOV.U32 R7, RZ, RZ, 0x1 ;  /* 0x00000001ff077424 */ /* 0x000fe400078e00ff */
[----:B------:R-:W-:Y:S01]  /*0730*/  VIADD R0, R6, 0x1 ;  /* 0x0000000106007836 */ /* 0x000fe20000000000 */
[----:B------:R-:W-:Y:S01]  /*0740*/  LOP3.LUT R9, R9, 0xff, RZ, 0xc0, !PT ;  /* 0x000000ff09097812 */ /* 0x000fe200078ec0ff */
[----:B------:R-:W-:Y:S01]  /*0750*/  @P0 IMAD.MOV R0, RZ, RZ, R6 ;  /* 0x000000ffff000224 */ /* 0x000fe200078e0206 */
[----:B------:R-:W-:Y:S07]  /*0760*/  BRA.U !UP0, `(.L_x_10) ;  /* 0x0000000108147547 */ /* 0x000fee000b800000 */
[----:B------:R-:W2:Y:S02]  /*0770*/  LDG.E.S8 R6, desc[UR12][R4.64] ;  /* 0x0000000c04067981 */ /* 0x000ea4000c1e1300 */
[----:B--2---:R-:W-:-:S13]  /*0780*/  ISETP.GE.AND P2, PT, R6, 0x61, PT ;  /* 0x000000610600780c */ /* 0x004fda0003f46270 */
[----:B------:R-:W-:-:S04]  /*0790*/  @P2 LOP3.LUT R6, R6, 0xffff, RZ, 0xc0, !PT ;  /* 0x0000ffff06062812 */ /* 0x000fc800078ec0ff */
[----:B------:R-:W-:-:S04]  /*07a0*/  @P2 ISETP.GT.U32.AND P0, PT, R6, 0x7a, PT ;  /* 0x0000007a0600280c */ /* 0x000fc80003f04070 */
[----:B------:R-:W-:-:S09]  /*07b0*/  @P2 SEL R7, RZ, 0x1, !P0 ;  /* 0x00000001ff072807 */ /* 0x000fd20004000000 */
.L_x_10:
[----:B------:R-:W-:Y:S01]  /*07c0*/  UISETP.NE.AND UP0, UPT, UR6, -0x2, UPT ;  /* 0xfffffffe0600788c */ /* 0x000fe2000bf05270 */
[----:B------:R-:W-:Y:S01]  /*07d0*/  IMAD.IADD R0, R0, 0x1, R7 ;  /* 0x0000000100007824 */ /* 0x000fe200078e0207 */
[----:B------:R-:W-:Y:S01]  /*07e0*/  ISETP.GE.U32.AND P0, PT, R9, 0xe6, PT ;  /* 0x000000e60900780c */ /* 0x000fe20003f06070 */
[----:B------:R-:W-:Y:S02]  /*07f0*/  IMAD.MOV.U32 R7, RZ, RZ, 0x1 ;  /* 0x00000001ff077424 */ /* 0x000fe400078e00ff */
[----:B------:R-:W-:Y:S02]  /*0800*/  VIADD R6, R0, 0x1 ;  /* 0x0000000100067836 */ /* 0x000fe40000000000 */
[----:B------:R-:W-:Y:S02]  /*0810*/  @P1 IMAD.MOV R6, RZ, RZ, R0 ;  /* 0x000000ffff061224 */ /* 0x000fe400078e0200 */
[----:B------:R-:W-:Y:S06]  /*0820*/  BRA.U !UP0, `(.L_x_11) ;  /* 0x0000000108147547 */ /* 0x000fec000b800000 */
[----:B------:R-:W2:Y:S02]  /*0830*/  LDG.E.S8 R0, desc[UR12][R4.64+0x1] ;  /* 0x0000010c04007981 */ /* 0x000ea4000c1e1300 */
[----:B--2---:R-:W-:-:S13]  /*0840*/  ISETP.GE.AND P2, PT, R0, 0x61, PT ;  /* 0x000000610000780c */ /* 0x004fda0003f46270 */
[----:B------:R-:W-:-:S04]  /*0850*/  @P2 LOP3.LUT R0, R0, 0xffff, RZ, 0xc0, !PT ;  /* 0x0000ffff00002812 */ /* 0x000fc800078ec0ff */
[----:B------:R-:W-:-:S04]  /*0860*/  @P2 ISETP.GT.U32.AND P1, PT, R0, 0x7a, PT ;  /* 0x0000007a0000280c */ /* 0x000fc80003f24070 */
[----:B------:R-:W-:-:S09]  /*0870*/  @P2 SEL R7, RZ, 0x1, !P1 ;  /* 0x00000001ff072807 */ /* 0x000fd20004800000 */
.L_x_11:
[----:B------:R-:W-:Y:S01]  /*0880*/  UISETP.NE.AND UP0, UPT, UR6, -0x3, UPT ;  /* 0xfffffffd0600788c */ /* 0x000fe2000bf05270 */
[----:B------:R-:W-:Y:S02]  /*0890*/  IMAD.IADD R6, R6, 0x1, R7 ;  /* 0x0000000106067824 */ /* 0x000fe400078e0207 */
[----:B------:R-:W-:Y:S02]  /*08a0*/  IMAD.MOV.U32 R7, RZ, RZ, 0x1 ;  /* 0x00000001ff077424 */ /* 0x000fe400078e00ff */
[----:B------:R-:W-:Y:S02]  /*08b0*/  VIADD R0, R6, 0x1 ;  /* 0x0000000106007836 */ /* 0x000fe40000000000 */
[----:B------:R-:W-:Y:S02]  /*08c0*/  @P0 IMAD.MOV R0, RZ, RZ, R6 ;  /* 0x000000ffff000224 */ /* 0x000fe400078e0206 */
[----:B------:R-:W-:Y:S05]  /*08d0*/  BRA.U !UP0, `(.L_x_12) ;  /* 0x0000000108147547 */ /* 0x000fea000b800000 */
[----:B------:R-:W2:Y:S02]  /*08e0*/  LDG.E.S8 R4, desc[UR12][R4.64+0x2] ;  /* 0x0000020c04047981 */ /* 0x000ea4000c1e1300 */
[----:B--2---:R-:W-:-:S13]  /*08f0*/  ISETP.GE.AND P1, PT, R4, 0x61, PT ;  /* 0x000000610400780c */ /* 0x004fda0003f26270 */
[----:B------:R-:W-:-:S04]  /*0900*/  @P1 LOP3.LUT R6, R4, 0xffff, RZ, 0xc0, !PT ;  /* 0x0000ffff04061812 */ /* 0x000fc800078ec0ff */
[----:B------:R-:W-:-:S04]  /*0910*/  @P1 ISETP.GT.U32.AND P0, PT, R6, 0x7a, PT ;  /* 0x0000007a0600180c */ /* 0x000fc80003f04070 */
[----:B------:R-:W-:-:S09]  /*0920*/  @P1 SEL R7, RZ, 0x1, !P0 ;  /* 0x00000001ff071807 */ /* 0x000fd20004000000 */
.L_x_12:
[----:B------:R-:W-:Y:S01]  /*0930*/  UIADD3 UR11, UPT, UPT, UR11, 0x4, URZ ;  /* 0x000000040b0b7890 */ /* 0x000fe2000fffe0ff */
[----:B------:R-:W-:Y:S01]  /*0940*/  IADD3 R2, P0, PT, R2, 0x4, RZ ;  /* 0x0000000402027810 */ /* 0x000fe20007f1e0ff */
[----:B------:R-:W-:Y:S01]  /*0950*/  IMAD.IADD R0, R0, 0x1, R7 ;  /* 0x0000000100007824 */ /* 0x000fe200078e0207 */
[----:B------:R-:W-:Y:S02]  /*0960*/  UIADD3 UR6, UPT, UPT, UR6, 0x4, URZ ;  /* 0x0000000406067890 */ /* 0x000fe4000fffe0ff */
[----:B------:R-:W-:Y:S01]  /*0970*/  UISETP.NE.AND UP0, UPT, UR11, URZ, UPT ;  /* 0x000000ff0b00728c */ /* 0x000fe2000bf05270 */
[----:B------:R-:W-:Y:S01]  /*0980*/  IMAD.X R3, RZ, RZ, R3, P0 ;  /* 0x000000ffff037224 */ /* 0x000fe200000e0603 */
[----:B------:R-:W-:-:S07]  /*0990*/  UIADD3 UR7, UPT, UPT, UR7, -0x4, URZ ;  /* 0xfffffffc07077890 */ /* 0x000fce000fffe0ff */
[----:B------:R-:W-:Y:S05]  /*09a0*/  BRA.U UP0, `(.L_x_13) ;  /* 0xfffffff900e07547 */ /* 0x000fea000b83ffff */
.L_x_7:
[----:B------:R-:W-:-:S09]  /*09b0*/  UISETP.NE.AND UP0, UPT, UR5, URZ, UPT ;  /* 0x000000ff0500728c */ /* 0x000fd2000bf05270 */
[----:B------:R-:W-:Y:S05]  /*09c0*/  BRA.U !UP0, `(.L_x_0) ;  /* 0x0000000108a07547 */ /* 0x000fea000b800000 */
[----:B------:R-:W0:Y:S01]  /*09d0*/  LDCU.64 UR6, c[0x0][0x380] ;  /* 0x00007000ff0677ac */ /* 0x000e220008000a00 */
[----:B------:R-:W1:Y:S01]  /*09e0*/  LDCU UR10, c[0x0][0x388] ;  /* 0x00007100ff0a77ac */ /* 0x000e620008000800 */
[----:B------:R-:W2:Y:S01]  /*09f0*/  LDCU.64 UR14, c[0x0][0x380] ;  /* 0x00007000ff0e77ac */ /* 0x000ea20008000a00 */
[----:B0-----:R-:W-:Y:S02]  /*0a00*/  UIADD3 UR8, UP0, UPT, UR4, UR6, URZ ;  /* 0x0000000604087290 */ /* 0x001fe4000ff1e0ff */
[----:B------:R-:W-:Y:S02]  /*0a10*/  UIADD3 UR6, UPT, UPT, UR4, UR9, URZ ;  /* 0x0000000904067290 */ /* 0x000fe4000fffe0ff */
[----:B------:R-:W-:-:S04]  /*0a20*/  UIADD3 UR8, UP1, UPT, UR8, -0x1, URZ ;  /* 0xffffffff08087890 */ /* 0x000fc8000ff3e0ff */
[----:B------:R-:W-:Y:S02]  /*0a30*/  UIADD3.X UR9, UPT, UPT, URZ, -0x1, UR7, UP1, UP0 ;  /* 0xffffffffff097890 */ /* 0x000fe40008fe0407 */
[----:B------:R-:W-:Y:S02]  /*0a40*/  UIADD3 UR7, UPT, UPT, -UR5, URZ, URZ ;  /* 0x000000ff05077290 */ /* 0x000fe4000fffe1ff */
[----:B-12---:R-:W-:-:S12]  /*0a50*/  UIADD3 UR5, UPT, UPT, -UR6, UR10, URZ ;  /* 0x0000000a06057290 */ /* 0x006fd8000fffe1ff */
.L_x_16:
[----:B------:R-:W-:Y:S01]  /*0a60*/  UIADD3 UR10, UP1, UPT, UR6, UR14, URZ ;  /* 0x0000000e060a7290 */ /* 0x000fe2000ff3e0ff */
[----:B------:R-:W-:Y:S01]  /*0a70*/  IMAD.MOV.U32 R5, RZ, RZ, 0x1 ;  /* 0x00000001ff057424 */ /* 0x000fe200078e00ff */
[----:B------:R-:W-:Y:S02]  /*0a80*/  UISETP.NE.AND UP0, UPT, UR5, URZ, UPT ;  /* 0x000000ff0500728c */ /* 0x000fe4000bf05270 */
[----:B------:R-:W-:Y:S02]  /*0a90*/  ULEA.HI.X.SX32 UR11, UR6, UR15, 0x1, UP1 ;  /* 0x0000000f060b7291 */ /* 0x000fe400088f0eff */
[----:B------:R-:W-:-:S09]  /*0aa0*/  UISETP.NE.AND UP1, UPT, UR4, URZ, UPT ;  /* 0x000000ff0400728c */ /* 0x000fd2000bf25270 */
[----:B------:R-:W-:Y:S05]  /*0ab0*/  BRA.U !UP1, `(.L_x_14) ;  /* 0x00000001091c7547 */ /* 0x000fea000b800000 */
[----:B------:R-:W-:Y:S02]  /*0ac0*/  IMAD.U32 R2, RZ, RZ, UR8 ;  /* 0x00000008ff027e24 */ /* 0x000fe4000f8e00ff */
[----:B------:R-:W-:-:S05]  /*0ad0*/  IMAD.U32 R3, RZ, RZ, UR9 ;  /* 0x00000009ff037e24 */ /* 0x000fca000f8e00ff */
[----:B------:R-:W2:Y:S02]  /*0ae0*/  LDG.E.S8 R2, desc[UR12][R2.64] ;  /* 0x0000000c02027981 */ /* 0x000ea4000c1e1300 */
[----:B--2---:R-:W-:-:S13]  /*0af0*/  ISETP.GE.AND P1, PT, R2, 0x61, PT ;  /* 0x000000610200780c */ /* 0x004fda0003f26270 */
[----:B------:R-:W-:-:S04]  /*0b00*/  @P1 LOP3.LUT R4, R2, 0xffff, RZ, 0xc0, !PT ;  /* 0x0000ffff02041812 */ /* 0x000fc800078ec0ff */
[----:B------:R-:W-:-:S04]  /*0b10*/  @P1 ISETP.GT.U32.AND P0, PT, R4, 0x7a, PT ;  /* 0x0000007a0400180c */ /* 0x000fc80003f04070 */
[----:B------:R-:W-:-:S09]  /*0b20*/  @P1 SEL R5, RZ, 0x1, !P0 ;  /* 0x00000001ff051807 */ /* 0x000fd20004000000 */
.L_x_14:
[----:B------:R-:W-:Y:S01]  /*0b30*/  IMAD.MOV.U32 R4, RZ, RZ, 0x1 ;  /* 0x00000001ff047424 */ /* 0x000fe200078e00ff */
[----:B------:R-:W-:Y:S06]  /*0b40*/  BRA.U !UP0, `(.L_x_15) ;  /* 0x00000001081c7547 */ /* 0x000fec000b800000 */
[----:B------:R-:W-:Y:S02]  /*0b50*/  IMAD.U32 R2, RZ, RZ, UR10 ;  /* 0x0000000aff027e24 */ /* 0x000fe4000f8e00ff */
[----:B------:R-:W-:-:S05]  /*0b60*/  IMAD.U32 R3, RZ, RZ, UR11 ;  /* 0x0000000bff037e24 */ /* 0x000fca000f8e00ff */
[----:B------:R-:W2:Y:S02]  /*0b70*/  LDG.E.S8 R2, desc[UR12][R2.64] ;  /* 0x0000000c02027981 */ /* 0x000ea4000c1e1300 */
[----:B--2---:R-:W-:-:S13]  /*0b80*/  ISETP.GE.AND P1, PT, R2, 0x61, PT ;  /* 0x000000610200780c */ /* 0x004fda0003f26270 */
[----:B------:R-:W-:-:S04]  /*0b90*/  @P1 LOP3.LUT R6, R2, 0xffff, RZ, 0xc0, !PT ;  /* 0x0000ffff02061812 */ /* 0x000fc800078ec0ff */
[----:B------:R-:W-:-:S04]  /*0ba0*/  @P1 ISETP.GT.U32.AND P0, PT, R6, 0x7a, PT ;  /* 0x0000007a0600180c */ /* 0x000fc80003f04070 */
[----:B------:R-:W-:-:S09]  /*0bb0*/  @P1 SEL R4, RZ, 0x1, !P0 ;  /* 0x00000001ff041807 */ /* 0x000fd20004000000 */
.L_x_15:
[----:B------:R-:W-:Y:S01]  /*0bc0*/  UIADD3 UR8, UP0, UPT, UR8, 0x1, URZ ;  /* 0x0000000108087890 */ /* 0x000fe2000ff1e0ff */
[----:B------:R-:W-:Y:S01]  /*0bd0*/  IADD3 R0, PT, PT, R4, R5, R0 ;  /* 0x0000000504007210 */ /* 0x000fe20007ffe000 */
[----:B------:R-:W-:Y:S02]  /*0be0*/  UIADD3 UR7, UPT, UPT, UR7, 0x1, URZ ;  /* 0x0000000107077890 */ /* 0x000fe4000fffe0ff */
[----:B------:R-:W-:Y:S02]  /*0bf0*/  UIADD3.X UR9, UPT, UPT, URZ, UR9, URZ, UP0, !UPT ;  /* 0x00000009ff097290 */ /* 0x000fe400087fe4ff */
[----:B------:R-:W-:Y:S02]  /*0c00*/  UISETP.NE.AND UP0, UPT, UR7, URZ, UPT ;  /* 0x000000ff0700728c */ /* 0x000fe4000bf05270 */
[----:B------:R-:W-:Y:S02]  /*0c10*/  UIADD3 UR4, UPT, UPT, UR4, 0x1, URZ ;  /* 0x0000000104047890 */ /* 0x000fe4000fffe0ff */
[----:B------:R-:W-:-:S02]  /*0c20*/  UIADD3 UR6, UPT, UPT, UR6, 0x1, URZ ;  /* 0x0000000106067890 */ /* 0x000fc4000fffe0ff */
[----:B------:R-:W-:-:S03]  /*0c30*/  UIADD3 UR5, UPT, UPT, UR5, -0x1, URZ ;  /* 0xffffffff05057890 */ /* 0x000fc6000fffe0ff */
[----:B------:R-:W-:Y:S09]  /*0c40*/  BRA.U UP0, `(.L_x_16) ;  /* 0xfffffffd00847547 */ /* 0x000ff2000b83ffff */
.L_x_0:
[----:B------:R-:W1:Y:S02]  /*0c50*/  LDC.64 R2, c[0x0][0x3a0] ;  /* 0x0000e800ff027b82 */ /* 0x000e640000000a00 */
[----:B-1----:R-:W-:Y:S01]  /*0c60*/  STG.E desc[UR12][R2.64], R0 ;  /* 0x0000000002007986 */ /* 0x002fe2000c10190c */
[----:B------:R-:W-:Y:S05]  /*0c70*/  EXIT ;  /* 0x000000000000794d */ /* 0x000fea0003800000 */
.L_x_17:
[----:B------:R-:W-:-:S00]  /*0c80*/  BRA `(.L_x_17) ;  /* 0xfffffffc00fc7947 */ /* 0x000fc0000383ffff */
[----:B------:R-:W-:-:S00]  /*0c90*/  NOP ;  /* 0x0000000000007918 */ /* 0x000fc00000000000 */
        /* <DEDUP_REMOVED lines=14> */
.L_x_18:


//--------------------- .nv.shared.reserved.0     --------------------------
	.section	.nv.shared.reserved.0,"aw",@nobits
	.weak		__nv_reservedSMEM_offset_0_alias
	.size		__nv_reservedSMEM_offset_0_alias, 0, 64
	.other		__nv_reservedSMEM_offset_0_alias,@"STO_CUDA_RESERVED_SHARED STV_DEFAULT"
__nv_reservedSMEM_offset_0_alias:
	.zero		0
	.zero		64


//--------------------- .nv.constant0._Z27calc_token_occurrences_CUDAPKciS0_iPi --------------------------
	.section	.nv.constant0._Z27calc_token_occurrences_CUDAPKciS0_iPi,"a",@progbits
	.sectionflags	@""
	.align	4
.nv.constant0._Z27calc_token_occurrences_CUDAPKciS0_iPi:
	.zero		936


//--------------------- SYMBOLS --------------------------

	.type		.nv.reservedSmem.offset0,@object
	.size		.nv.reservedSmem.offset0,0x4
